//
// Generated by NVIDIA NVVM Compiler
//
// Compiler Build ID: CL-36424714
// Cuda compilation tools, release 13.0, V13.0.88
// Based on NVVM 20.0.0
//

.version 9.0
.target sm_100
.address_size 64

	// .globl	_Z15insert_kv_cachePfS_PKfS1_i

.visible .entry _Z15insert_kv_cachePfS_PKfS1_i(
	.param .u64 .ptr .align 1 _Z15insert_kv_cachePfS_PKfS1_i_param_0,
	.param .u64 .ptr .align 1 _Z15insert_kv_cachePfS_PKfS1_i_param_1,
	.param .u64 .ptr .align 1 _Z15insert_kv_cachePfS_PKfS1_i_param_2,
	.param .u64 .ptr .align 1 _Z15insert_kv_cachePfS_PKfS1_i_param_3,
	.param .u32 _Z15insert_kv_cachePfS_PKfS1_i_param_4
)
{
	.reg .pred 	%p<4>;
	.reg .b32 	%r<10>;
	.reg .b32 	%f<3>;
	.reg .b64 	%rd<15>;

	ld.param.u64 	%rd1, [_Z15insert_kv_cachePfS_PKfS1_i_param_0];
	ld.param.u64 	%rd2, [_Z15insert_kv_cachePfS_PKfS1_i_param_1];
	ld.param.u64 	%rd3, [_Z15insert_kv_cachePfS_PKfS1_i_param_2];
	ld.param.u64 	%rd4, [_Z15insert_kv_cachePfS_PKfS1_i_param_3];
	ld.param.u32 	%r3, [_Z15insert_kv_cachePfS_PKfS1_i_param_4];
	mov.u32 	%r1, %ctaid.x;
	mov.u32 	%r4, %tid.x;
	setp.gt.u32 	%p1, %r1, 15;
	setp.gt.u32 	%p2, %r4, 63;
	or.pred  	%p3, %p1, %p2;
	@%p3 bra 	$L__BB0_2;
	cvta.to.global.u64 	%rd5, %rd3;
	cvta.to.global.u64 	%rd6, %rd1;
	cvta.to.global.u64 	%rd7, %rd4;
	cvta.to.global.u64 	%rd8, %rd2;
	shl.b32 	%r5, %r1, 17;
	shl.b32 	%r6, %r3, 6;
	add.s32 	%r7, %r5, %r4;
	add.s32 	%r8, %r7, %r6;
	mad.lo.s32 	%r9, %r1, -131008, %r7;
	mul.wide.u32 	%rd9, %r9, 4;
	add.s64 	%rd10, %rd5, %rd9;
	ld.global.f32 	%f1, [%rd10];
	mul.wide.s32 	%rd11, %r8, 4;
	add.s64 	%rd12, %rd6, %rd11;
	st.global.f32 	[%rd12], %f1;
	add.s64 	%rd13, %rd7, %rd9;
	ld.global.f32 	%f2, [%rd13];
	add.s64 	%rd14, %rd8, %rd11;
	st.global.f32 	[%rd14], %f2;
$L__BB0_2:
	ret;

}
	// .globl	_Z17retrieve_kv_cachePfS_S_S_i
.visible .entry _Z17retrieve_kv_cachePfS_S_S_i(
	.param .u64 .ptr .align 1 _Z17retrieve_kv_cachePfS_S_S_i_param_0,
	.param .u64 .ptr .align 1 _Z17retrieve_kv_cachePfS_S_S_i_param_1,
	.param .u64 .ptr .align 1 _Z17retrieve_kv_cachePfS_S_S_i_param_2,
	.param .u64 .ptr .align 1 _Z17retrieve_kv_cachePfS_S_S_i_param_3,
	.param .u32 _Z17retrieve_kv_cachePfS_S_S_i_param_4
)
{
	.reg .pred 	%p<6>;
	.reg .b32 	%r<13>;
	.reg .b32 	%f<3>;
	.reg .b64 	%rd<15>;

	ld.param.u64 	%rd1, [_Z17retrieve_kv_cachePfS_S_S_i_param_0];
	ld.param.u64 	%rd2, [_Z17retrieve_kv_cachePfS_S_S_i_param_1];
	ld.param.u64 	%rd3, [_Z17retrieve_kv_cachePfS_S_S_i_param_2];
	ld.param.u64 	%rd4, [_Z17retrieve_kv_cachePfS_S_S_i_param_3];
	ld.param.u32 	%r4, [_Z17retrieve_kv_cachePfS_S_S_i_param_4];
	mov.u32 	%r1, %ctaid.x;
	mov.u32 	%r2, %tid.y;
	mov.u32 	%r5, %tid.x;
	setp.gt.u32 	%p1, %r1, 15;
	setp.gt.u32 	%p2, %r5, 63;
	or.pred  	%p3, %p1, %p2;
	setp.ge.s32 	%p4, %r2, %r4;
	or.pred  	%p5, %p3, %p4;
	@%p5 bra 	$L__BB1_2;
	cvta.to.global.u64 	%rd5, %rd1;
	cvta.to.global.u64 	%rd6, %rd3;
	cvta.to.global.u64 	%rd7, %rd2;
	cvta.to.global.u64 	%rd8, %rd4;
	shl.b32 	%r6, %r1, 17;
	shl.b32 	%r7, %r2, 6;
	add.s32 	%r8, %r7, %r5;
	add.s32 	%r9, %r8, %r6;
	mul.lo.s32 	%r10, %r1, %r4;
	shl.b32 	%r11, %r10, 6;
	add.s32 	%r12, %r8, %r11;
	mul.wide.u32 	%rd9, %r9, 4;
	add.s64 	%rd10, %rd5, %rd9;
	ld.global.f32 	%f1, [%rd10];
	mul.wide.u32 	%rd11, %r12, 4;
	add.s64 	%rd12, %rd6, %rd11;
	st.global.f32 	[%rd12], %f1;
	add.s64 	%rd13, %rd7, %rd9;
	ld.global.f32 	%f2, [%rd13];
	add.s64 	%rd14, %rd8, %rd11;
	st.global.f32 	[%rd14], %f2;
$L__BB1_2:
	ret;

}


// ===== COMPILED SASS (sm_100) =====

	.target	sm_100

	.elftype	@"ET_EXEC"


//--------------------- .note.nv.tkinfo           --------------------------
	.section	.note.nv.tkinfo,"",@"SHT_NOTE"
	.sectionflags	@"SHF_NOTE_NV_TKINFO"
	.tkinfo
        /*0018*/ 	.word	0x00000002
        /*0030*/ 	.string	""
        /*0030*/ 	.string	"ptxas"
        /*0030*/ 	.string	"Cuda compilation tools, release 13.0, V13.0.88"
        /*0030*/ 	.string	"Build cuda_13.0.r13.0/compiler.36424714_0"
        /*0030*/ 	.string	"-arch sm_100 -m 64 "



//--------------------- .note.nv.cuinfo           --------------------------
	.section	.note.nv.cuinfo,"",@"SHT_NOTE"
	.sectionflags	@"SHF_NOTE_NV_CUINFO"
        /*0018*/ 	.short	0x0002
        /*001a*/ 	.short	0x0064
        /*001c*/ 	.short	0x0082
	.zero		2


//--------------------- .nv.info                  --------------------------
	.section	.nv.info,"",@"SHT_CUDA_INFO"
	.align	4


	//----- nvinfo : EIATTR_REGCOUNT
	.align		4
        /*0000*/ 	.byte	0x04, 0x2f
        /*0002*/ 	.short	(.L_1 - .L_0)
	.align		4
.L_0:
        /*0004*/ 	.word	index@(_Z15insert_kv_cachePfS_PKfS1_i)
        /*0008*/ 	.word	0x0000000e


	//----- nvinfo : EIATTR_FRAME_SIZE
	.align		4
.L_1:
        /*000c*/ 	.byte	0x04, 0x11
        /*000e*/ 	.short	(.L_3 - .L_2)
	.align		4
.L_2:
        /*0010*/ 	.word	index@(_Z15insert_kv_cachePfS_PKfS1_i)
        /*0014*/ 	.word	0x00000000


	//----- nvinfo : EIATTR_REGCOUNT
	.align		4
.L_3:
        /*0018*/ 	.byte	0x04, 0x2f
        /*001a*/ 	.short	(.L_5 - .L_4)
	.align		4
.L_4:
        /*001c*/ 	.word	index@(_Z17retrieve_kv_cachePfS_S_S_i)
        /*0020*/ 	.word	0x0000000e


	//----- nvinfo : EIATTR_FRAME_SIZE
	.align		4
.L_5:
        /*0024*/ 	.byte	0x04, 0x11
        /*0026*/ 	.short	(.L_7 - .L_6)
	.align		4
.L_6:
        /*0028*/ 	.word	index@(_Z17retrieve_kv_cachePfS_S_S_i)
        /*002c*/ 	.word	0x00000000


	//----- nvinfo : EIATTR_MIN_STACK_SIZE
	.align		4
.L_7:
        /*0030*/ 	.byte	0x04, 0x12
        /*0032*/ 	.short	(.L_9 - .L_8)
	.align		4
.L_8:
        /*0034*/ 	.word	index@(_Z17retrieve_kv_cachePfS_S_S_i)
        /*0038*/ 	.word	0x00000000


	//----- nvinfo : EIATTR_MIN_STACK_SIZE
	.align		4
.L_9:
        /*003c*/ 	.byte	0x04, 0x12
        /*003e*/ 	.short	(.L_11 - .L_10)
	.align		4
.L_10:
        /*0040*/ 	.word	index@(_Z15insert_kv_cachePfS_PKfS1_i)
        /*0044*/ 	.word	0x00000000
.L_11:


//--------------------- .nv.compat                --------------------------
	.section	.nv.compat,"",@"SHT_CUDA_COMPAT_INFO"
	.align	4
        /*0000*/ 	.byte	0x02, 0x09, 0x00, 0x00, 0x02, 0x02, 0x01, 0x00, 0x02, 0x05, 0x05, 0x00, 0x03, 0x07, 0x01, 0x01
        /*0010*/ 	.byte	0x02, 0x03, 0x00, 0x00, 0x02, 0x06, 0x01, 0x00, 0x04, 0x0b, 0x08, 0x00, 0x09, 0x00, 0x00, 0x00
        /*0020*/ 	.byte	0x00, 0x00, 0x00, 0x00


//--------------------- .nv.info._Z17retrieve_kv_cachePfS_S_S_i --------------------------
	.section	.nv.info._Z17retrieve_kv_cachePfS_S_S_i,"",@"SHT_CUDA_INFO"
	.sectionflags	@""
	.align	4


	//----- nvinfo : EIATTR_CUDA_API_VERSION
	.align		4
        /*0000*/ 	.byte	0x04, 0x37
        /*0002*/ 	.short	(.L_13 - .L_12)
.L_12:
        /*0004*/ 	.word	0x00000082


	//----- nvinfo : EIATTR_KPARAM_INFO
	.align		4
.L_13:
        /*0008*/ 	.byte	0x04, 0x17
        /*000a*/ 	.short	(.L_15 - .L_14)
.L_14:
        /*000c*/ 	.word	0x00000000
        /*0010*/ 	.short	0x0004
        /*0012*/ 	.short	0x0020
        /*0014*/ 	.byte	0x00, 0xf0, 0x11, 0x00


	//----- nvinfo : EIATTR_KPARAM_INFO
	.align		4
.L_15:
        /*0018*/ 	.byte	0x04, 0x17
        /*001a*/ 	.short	(.L_17 - .L_16)
.L_16:
        /*001c*/ 	.word	0x00000000
        /*0020*/ 	.short	0x0003
        /*0022*/ 	.short	0x0018
        /*0024*/ 	.byte	0x00, 0xf5, 0x21, 0x00


	//----- nvinfo : EIATTR_KPARAM_INFO
	.align		4
.L_17:
        /*0028*/ 	.byte	0x04, 0x17
        /*002a*/ 	.short	(.L_19 - .L_18)
.L_18:
        /*002c*/ 	.word	0x00000000
        /*0030*/ 	.short	0x0002
        /*0032*/ 	.short	0x0010
        /*0034*/ 	.byte	0x00, 0xf5, 0x21, 0x00


	//----- nvinfo : EIATTR_KPARAM_INFO
	.align		4
.L_19:
        /*0038*/ 	.byte	0x04, 0x17
        /*003a*/ 	.short	(.L_21 - .L_20)
.L_20:
        /*003c*/ 	.word	0x00000000
        /*0040*/ 	.short	0x0001
        /*0042*/ 	.short	0x0008
        /*0044*/ 	.byte	0x00, 0xf5, 0x21, 0x00


	//----- nvinfo : EIATTR_KPARAM_INFO
	.align		4
.L_21:
        /*0048*/ 	.byte	0x04, 0x17
        /*004a*/ 	.short	(.L_23 - .L_22)
.L_22:
        /*004c*/ 	.word	0x00000000
        /*0050*/ 	.short	0x0000
        /*0052*/ 	.short	0x0000
        /*0054*/ 	.byte	0x00, 0xf5, 0x21, 0x00


	//----- nvinfo : EIATTR_SPARSE_MMA_MASK
	.align		4
.L_23:
        /*0058*/ 	.byte	0x03, 0x50
        /*005a*/ 	.short	0x0000


	//----- nvinfo : EIATTR_MAXREG_COUNT
	.align		4
        /*005c*/ 	.byte	0x03, 0x1b
        /*005e*/ 	.short	0x00ff


	//----- nvinfo : EIATTR_MERCURY_ISA_VERSION
	.align		4
        /*0060*/ 	.byte	0x03, 0x5f
        /*0062*/ 	.short	0x0101


	//----- nvinfo : EIATTR_VRC_CTA_INIT_COUNT
	.align		4
        /*0064*/ 	.byte	0x02, 0x4a
	.zero		1
	.zero		1


	//----- nvinfo : EIATTR_EXIT_INSTR_OFFSETS
	.align		4
        /*0068*/ 	.byte	0x04, 0x1c
        /*006a*/ 	.short	(.L_25 - .L_24)


	//   ....[0]....
.L_24:
        /*006c*/ 	.word	0x00000080


	//   ....[1]....
        /*0070*/ 	.word	0x000001a0


	//----- nvinfo : EIATTR_CBANK_PARAM_SIZE
	.align		4
.L_25:
        /*0074*/ 	.byte	0x03, 0x19
        /*0076*/ 	.short	0x0024


	//----- nvinfo : EIATTR_PARAM_CBANK
	.align		4
        /*0078*/ 	.byte	0x04, 0x0a
        /*007a*/ 	.short	(.L_27 - .L_26)
	.align		4
.L_26:
        /*007c*/ 	.word	index@(.nv.constant0._Z17retrieve_kv_cachePfS_S_S_i)
        /*0080*/ 	.short	0x0380
        /*0082*/ 	.short	0x0024


	//----- nvinfo : EIATTR_SW_WAR
	.align		4
.L_27:
        /*0084*/ 	.byte	0x04, 0x36
        /*0086*/ 	.short	(.L_29 - .L_28)
.L_28:
        /*0088*/ 	.word	0x00000008
.L_29:


//--------------------- .nv.info._Z15insert_kv_cachePfS_PKfS1_i --------------------------
	.section	.nv.info._Z15insert_kv_cachePfS_PKfS1_i,"",@"SHT_CUDA_INFO"
	.sectionflags	@""
	.align	4


	//----- nvinfo : EIATTR_CUDA_API_VERSION
	.align		4
        /*0000*/ 	.byte	0x04, 0x37
        /*0002*/ 	.short	(.L_31 - .L_30)
.L_30:
        /*0004*/ 	.word	0x00000082


	//----- nvinfo : EIATTR_KPARAM_INFO
	.align		4
.L_31:
        /*0008*/ 	.byte	0x04, 0x17
        /*000a*/ 	.short	(.L_33 - .L_32)
.L_32:
        /*000c*/ 	.word	0x00000000
        /*0010*/ 	.short	0x0004
        /*0012*/ 	.short	0x0020
        /*0014*/ 	.byte	0x00, 0xf0, 0x11, 0x00


	//----- nvinfo : EIATTR_KPARAM_INFO
	.align		4
.L_33:
        /*0018*/ 	.byte	0x04, 0x17
        /*001a*/ 	.short	(.L_35 - .L_34)
.L_34:
        /*001c*/ 	.word	0x00000000
        /*0020*/ 	.short	0x0003
        /*0022*/ 	.short	0x0018
        /*0024*/ 	.byte	0x00, 0xf5, 0x21, 0x00


	//----- nvinfo : EIATTR_KPARAM_INFO
	.align		4
.L_35:
        /*0028*/ 	.byte	0x04, 0x17
        /*002a*/ 	.short	(.L_37 - .L_36)
.L_36:
        /*002c*/ 	.word	0x00000000
        /*0030*/ 	.short	0x0002
        /*0032*/ 	.short	0x0010
        /*0034*/ 	.byte	0x00, 0xf5, 0x21, 0x00


	//----- nvinfo : EIATTR_KPARAM_INFO
	.align		4
.L_37:
        /*0038*/ 	.byte	0x04, 0x17
        /*003a*/ 	.short	(.L_39 - .L_38)
.L_38:
        /*003c*/ 	.word	0x00000000
        /*0040*/ 	.short	0x0001
        /*0042*/ 	.short	0x0008
        /*0044*/ 	.byte	0x00, 0xf5, 0x21, 0x00


	//----- nvinfo : EIATTR_KPARAM_INFO
	.align		4
.L_39:
        /*0048*/ 	.byte	0x04, 0x17
        /*004a*/ 	.short	(.L_41 - .L_40)
.L_40:
        /*004c*/ 	.word	0x00000000
        /*0050*/ 	.short	0x0000
        /*0052*/ 	.short	0x0000
        /*0054*/ 	.byte	0x00, 0xf5, 0x21, 0x00


	//----- nvinfo : EIATTR_SPARSE_MMA_MASK
	.align		4
.L_41:
        /*0058*/ 	.byte	0x03, 0x50
        /*005a*/ 	.short	0x0000


	//----- nvinfo : EIATTR_MAXREG_COUNT
	.align		4
        /*005c*/ 	.byte	0x03, 0x1b
        /*005e*/ 	.short	0x00ff


	//----- nvinfo : EIATTR_MERCURY_ISA_VERSION
	.align		4
        /*0060*/ 	.byte	0x03, 0x5f
        /*0062*/ 	.short	0x0101


	//----- nvinfo : EIATTR_VRC_CTA_INIT_COUNT
	.align		4
        /*0064*/ 	.byte	0x02, 0x4a
	.zero		1
	.zero		1


	//----- nvinfo : EIATTR_EXIT_INSTR_OFFSETS
	.align		4
        /*0068*/ 	.byte	0x04, 0x1c
        /*006a*/ 	.short	(.L_43 - .L_42)


	//   ....[0]....
.L_42:
        /*006c*/ 	.word	0x00000050


	//   ....[1]....
        /*0070*/ 	.word	0x00000170


	//----- nvinfo : EIATTR_CBANK_PARAM_SIZE
	.align		4
.L_43:
        /*0074*/ 	.byte	0x03, 0x19
        /*0076*/ 	.short	0x0024


	//----- nvinfo : EIATTR_PARAM_CBANK
	.align		4
        /*0078*/ 	.byte	0x04, 0x0a
        /*007a*/ 	.short	(.L_45 - .L_44)
	.align		4
.L_44:
        /*007c*/ 	.word	index@(.nv.constant0._Z15insert_kv_cachePfS_PKfS1_i)
        /*0080*/ 	.short	0x0380
        /*0082*/ 	.short	0x0024


	//----- nvinfo : EIATTR_SW_WAR
	.align		4
.L_45:
        /*0084*/ 	.byte	0x04, 0x36
        /*0086*/ 	.short	(.L_47 - .L_46)
.L_46:
        /*0088*/ 	.word	0x00000008
.L_47:


//--------------------- .nv.callgraph             --------------------------
	.section	.nv.callgraph,"",@"SHT_CUDA_CALLGRAPH"
	.align	4
	.sectionentsize	8
	.align		4
        /*0000*/ 	.word	0x00000000
	.align		4
        /*0004*/ 	.word	0xffffffff
	.align		4
        /*0008*/ 	.word	0x00000000
	.align		4
        /*000c*/ 	.word	0xfffffffe
	.align		4
        /*0010*/ 	.word	0x00000000
	.align		4
        /*0014*/ 	.word	0xfffffffd
	.align		4
        /*0018*/ 	.word	0x00000000
	.align		4
        /*001c*/ 	.word	0xfffffffc


//--------------------- .text._Z17retrieve_kv_cachePfS_S_S_i --------------------------
	.section	.text._Z17retrieve_kv_cachePfS_S_S_i,"ax",@progbits
	.align	128
        .global         _Z17retrieve_kv_cachePfS_S_S_i
        .type           _Z17retrieve_kv_cachePfS_S_S_i,@function
        .size           _Z17retrieve_kv_cachePfS_S_S_i,(.L_x_2 - _Z17retrieve_kv_cachePfS_S_S_i)
        .other          _Z17retrieve_kv_cachePfS_S_S_i,@"STO_CUDA_ENTRY STV_DEFAULT"
_Z17retrieve_kv_cachePfS_S_S_i:
.text._Z17retrieve_kv_cachePfS_S_S_i:
[----:B------:R-:W-:Y:S01]  /*0000*/  LDC R1, c[0x0][0x37c] ;  /* 0x0000df00ff017b82 */ /* 0x000fe20000000800 */
[----:B------:R-:W0:Y:S01]  /*0010*/  S2R R5, SR_TID.X ;  /* 0x0000000000057919 */ /* 0x000e220000002100 */
[----:B------:R-:W1:Y:S01]  /*0020*/  LDCU UR6, c[0x0][0x3a0] ;  /* 0x00007400ff0677ac */ /* 0x000e620008000800 */
[----:B------:R-:W2:Y:S01]  /*0030*/  S2R R11, SR_CTAID.X ;  /* 0x00000000000b7919 */ /* 0x000ea20000002500 */
[----:B------:R-:W1:Y:S01]  /*0040*/  S2R R0, SR_TID.Y ;  /* 0x0000000000007919 */ /* 0x000e620000002200 */
[----:B0-----:R-:W-:-:S04]  /*0050*/  ISETP.GT.U32.AND P0, PT, R5, 0x3f, PT ;  /* 0x0000003f0500780c */ /* 0x001fc80003f04070 */
[----:B--2---:R-:W-:-:S04]  /*0060*/  ISETP.GT.U32.OR P0, PT, R11, 0xf, P0 ;  /* 0x0000000f0b00780c */ /* 0x004fc80000704470 */
[----:B-1----:R-:W-:-:S13]  /*0070*/  ISETP.GE.OR P0, PT, R0, UR6, P0 ;  /* 0x0000000600007c0c */ /* 0x002fda0008706670 */
[----:B------:R-:W-:Y:S05]  /*0080*/  @P0 EXIT ;  /* 0x000000000000094d */ /* 0x000fea0003800000 */
[----:B------:R-:W0:Y:S01]  /*0090*/  LDC.64 R2, c[0x0][0x380] ;  /* 0x0000e000ff027b82 */ /* 0x000e220000000a00 */
[----:B------:R-:W1:Y:S01]  /*00a0*/  LDCU.64 UR4, c[0x0][0x358] ;  /* 0x00006b00ff0477ac */ /* 0x000e620008000a00 */
[----:B------:R-:W-:-:S04]  /*00b0*/  LEA R0, R0, R5, 0x6 ;  /* 0x0000000500007211 */ /* 0x000fc800078e30ff */
[----:B------:R-:W-:Y:S02]  /*00c0*/  LEA R9, R11, R0, 0x11 ;  /* 0x000000000b097211 */ /* 0x000fe400078e88ff */
[----:B------:R-:W2:Y:S08]  /*00d0*/  LDC.64 R4, c[0x0][0x390] ;  /* 0x0000e400ff047b82 */ /* 0x000eb00000000a00 */
[----:B------:R-:W3:Y:S01]  /*00e0*/  LDC.64 R6, c[0x0][0x388] ;  /* 0x0000e200ff067b82 */ /* 0x000ee20000000a00 */
[----:B0-----:R-:W-:-:S06]  /*00f0*/  IMAD.WIDE.U32 R2, R9, 0x4, R2 ;  /* 0x0000000409027825 */ /* 0x001fcc00078e0002 */
[----:B-1----:R-:W4:Y:S01]  /*0100*/  LDG.E R3, desc[UR4][R2.64] ;  /* 0x0000000402037981 */ /* 0x002f22000c1e1900 */
[----:B------:R-:W-:-:S05]  /*0110*/  IMAD R11, R11, UR6, RZ ;  /* 0x000000060b0b7c24 */ /* 0x000fca000f8e02ff */
[----:B------:R-:W-:Y:S01]  /*0120*/  LEA R11, R11, R0, 0x6 ;  /* 0x000000000b0b7211 */ /* 0x000fe200078e30ff */
[----:B---3--:R-:W-:Y:S02]  /*0130*/  IMAD.WIDE.U32 R6, R9, 0x4, R6 ;  /* 0x0000000409067825 */ /* 0x008fe400078e0006 */
[----:B------:R-:W0:Y:S02]  /*0140*/  LDC.64 R8, c[0x0][0x398] ;  /* 0x0000e600ff087b82 */ /* 0x000e240000000a00 */
[----:B--2---:R-:W-:-:S05]  /*0150*/  IMAD.WIDE.U32 R4, R11, 0x4, R4 ;  /* 0x000000040b047825 */ /* 0x004fca00078e0004 */
[----:B----4-:R-:W-:Y:S04]  /*0160*/  STG.E desc[UR4][R4.64], R3 ;  /* 0x0000000304007986 */ /* 0x010fe8000c101904 */
[----:B------:R-:W2:Y:S01]  /*0170*/  LDG.E R7, desc[UR4][R6.64] ;  /* 0x0000000406077981 */ /* 0x000ea2000c1e1900 */
[----:B0-----:R-:W-:-:S05]  /*0180*/  IMAD.WIDE.U32 R8, R11, 0x4, R8 ;  /* 0x000000040b087825 */ /* 0x001fca00078e0008 */
[----:B--2---:R-:W-:Y:S01]  /*0190*/  STG.E desc[UR4][R8.64], R7 ;  /* 0x0000000708007986 */ /* 0x004fe2000c101904 */
[----:B------:R-:W-:Y:S05]  /*01a0*/  EXIT ;  /* 0x000000000000794d */ /* 0x000fea0003800000 */
.L_x_0:
[----:B------:R-:W-:-:S00]  /*01b0*/  BRA `(.L_x_0) ;  /* 0xfffffffc00fc7947 */ /* 0x000fc0000383ffff */
[----:B------:R-:W-:-:S00]  /*01c0*/  NOP ;  /* 0x0000000000007918 */ /* 0x000fc00000000000 */
        /* <DEDUP_REMOVED lines=11> */
.L_x_2:


//--------------------- .text._Z15insert_kv_cachePfS_PKfS1_i --------------------------
	.section	.text._Z15insert_kv_cachePfS_PKfS1_i,"ax",@progbits
	.align	128
        .global         _Z15insert_kv_cachePfS_PKfS1_i
        .type           _Z15insert_kv_cachePfS_PKfS1_i,@function
        .size           _Z15insert_kv_cachePfS_PKfS1_i,(.L_x_3 - _Z15insert_kv_cachePfS_PKfS1_i)
        .other          _Z15insert_kv_cachePfS_PKfS1_i,@"STO_CUDA_ENTRY STV_DEFAULT"
_Z15insert_kv_cachePfS_PKfS1_i:
.text._Z15insert_kv_cachePfS_PKfS1_i:
[----:B------:R-:W-:Y:S01]  /*0000*/  LDC R1, c[0x0][0x37c] ;  /* 0x0000df00ff017b82 */ /* 0x000fe20000000800 */
[----:B------:R-:W0:Y:S01]  /*0010*/  S2R R0, SR_TID.X ;  /* 0x0000000000007919 */ /* 0x000e220000002100 */
[----:B------:R-:W1:Y:S01]  /*0020*/  S2R R9, SR_CTAID.X ;  /* 0x0000000000097919 */ /* 0x000e620000002500 */
[----:B0-----:R-:W-:-:S04]  /*0030*/  ISETP.GT.U32.AND P0, PT, R0, 0x3f, PT ;  /* 0x0000003f0000780c */ /* 0x001fc80003f04070 */
[----:B-1----:R-:W-:-:S13]  /*0040*/  ISETP.GT.U32.OR P0, PT, R9, 0xf, P0 ;  /* 0x0000000f0900780c */ /* 0x002fda0000704470 */
[----:B------:R-:W-:Y:S05]  /*0050*/  @P0 EXIT ;  /* 0x000000000000094d */ /* 0x000fea0003800000 */
[----:B------:R-:W0:Y:S01]  /*0060*/  LDC.64 R2, c[0x0][0x390] ;  /* 0x0000e400ff027b82 */ /* 0x000e220000000a00 */
[----:B------:R-:W1:Y:S01]  /*0070*/  LDCU.64 UR4, c[0x0][0x358] ;  /* 0x00006b00ff0477ac */ /* 0x000e620008000a00 */
[----:B------:R-:W-:-:S05]  /*0080*/  LEA R0, R9, R0, 0x11 ;  /* 0x0000000009007211 */ /* 0x000fca00078e88ff */
[----:B------:R-:W-:Y:S01]  /*0090*/  IMAD R9, R9, -0x1ffc0, R0 ;  /* 0xfffe004009097824 */ /* 0x000fe200078e0200 */
[----:B------:R-:W2:Y:S08]  /*00a0*/  LDC R11, c[0x0][0x3a0] ;  /* 0x0000e800ff0b7b82 */ /* 0x000eb00000000800 */
[----:B------:R-:W3:Y:S01]  /*00b0*/  LDC.64 R4, c[0x0][0x380] ;  /* 0x0000e000ff047b82 */ /* 0x000ee20000000a00 */
[----:B0-----:R-:W-:-:S07]  /*00c0*/  IMAD.WIDE.U32 R2, R9, 0x4, R2 ;  /* 0x0000000409027825 */ /* 0x001fce00078e0002 */
[----:B------:R-:W0:Y:S01]  /*00d0*/  LDC.64 R6, c[0x0][0x398] ;  /* 0x0000e600ff067b82 */ /* 0x000e220000000a00 */
[----:B-1----:R-:W4:Y:S01]  /*00e0*/  LDG.E R3, desc[UR4][R2.64] ;  /* 0x0000000402037981 */ /* 0x002f22000c1e1900 */
[----:B--2---:R-:W-:-:S05]  /*00f0*/  LEA R11, R11, R0, 0x6 ;  /* 0x000000000b0b7211 */ /* 0x004fca00078e30ff */
[----:B---3--:R-:W-:-:S04]  /*0100*/  IMAD.WIDE R4, R11, 0x4, R4 ;  /* 0x000000040b047825 */ /* 0x008fc800078e0204 */
[----:B0-----:R-:W-:Y:S02]  /*0110*/  IMAD.WIDE.U32 R6, R9, 0x4, R6 ;  /* 0x0000000409067825 */ /* 0x001fe400078e0006 */
[----:B------:R-:W0:Y:S01]  /*0120*/  LDC.64 R8, c[0x0][0x388] ;  /* 0x0000e200ff087b82 */ /* 0x000e220000000a00 */
[----:B----4-:R-:W-:Y:S04]  /*0130*/  STG.E desc[UR4][R4.64], R3 ;  /* 0x0000000304007986 */ /* 0x010fe8000c101904 */
[----:B------:R-:W2:Y:S01]  /*0140*/  LDG.E R7, desc[UR4][R6.64] ;  /* 0x0000000406077981 */ /* 0x000ea2000c1e1900 */
[----:B0-----:R-:W-:-:S05]  /*0150*/  IMAD.WIDE R8, R11, 0x4, R8 ;  /* 0x000000040b087825 */ /* 0x001fca00078e0208 */
[----:B--2---:R-:W-:Y:S01]  /*0160*/  STG.E desc[UR4][R8.64], R7 ;  /* 0x0000000708007986 */ /* 0x004fe2000c101904 */
[----:B------:R-:W-:Y:S05]  /*0170*/  EXIT ;  /* 0x000000000000794d */ /* 0x000fea0003800000 */
.L_x_1:
        /* <DEDUP_REMOVED lines=16> */
.L_x_3:


//--------------------- .nv.shared.reserved.0     --------------------------
	.section	.nv.shared.reserved.0,"aw",@nobits
	.weak		__nv_reservedSMEM_offset_0_alias
	.size		__nv_reservedSMEM_offset_0_alias, 0, 64
	.other		__nv_reservedSMEM_offset_0_alias,@"STO_CUDA_RESERVED_SHARED STV_DEFAULT"
__nv_reservedSMEM_offset_0_alias:
	.zero		0
	.zero		64


//--------------------- .nv.constant0._Z17retrieve_kv_cachePfS_S_S_i --------------------------
	.section	.nv.constant0._Z17retrieve_kv_cachePfS_S_S_i,"a",@progbits
	.sectionflags	@""
	.align	4
.nv.constant0._Z17retrieve_kv_cachePfS_S_S_i:
	.zero		932


//--------------------- .nv.constant0._Z15insert_kv_cachePfS_PKfS1_i --------------------------
	.section	.nv.constant0._Z15insert_kv_cachePfS_PKfS1_i,"a",@progbits
	.sectionflags	@""
	.align	4
.nv.constant0._Z15insert_kv_cachePfS_PKfS1_i:
	.zero		932


//--------------------- SYMBOLS --------------------------

	.type		.nv.reservedSmem.offset0,@object
	.size		.nv.reservedSmem.offset0,0x4
